	.headerflags	@"EF_CUDA_TEXMODE_UNIFIED EF_CUDA_64BIT_ADDRESS EF_CUDA_ACCELERATORS EF_CUDA_SM90 EF_CUDA_VIRTUAL_SM(EF_CUDA_SM90)"
	.elftype	@"ET_EXEC"


//--------------------- .nv.info                  --------------------------
	.section	.nv.info,"",@"SHT_CUDA_INFO"
	.align	4


	//----- nvinfo : EIATTR_REGCOUNT
	.align		4
        /*0000*/ 	.byte	0x04, 0x2f
        /*0002*/ 	.short	(.L_1 - .L_0)
	.align		4
.L_0:
        /*0004*/ 	.word	index@(triton_poi_fused_max_pool2d_with_indices_7)
        /*0008*/ 	.word	0x0000001e


	//----- nvinfo : EIATTR_MIN_STACK_SIZE
	.align		4
.L_1:
        /*000c*/ 	.byte	0x04, 0x12
        /*000e*/ 	.short	(.L_3 - .L_2)
	.align		4
.L_2:
        /*0010*/ 	.word	index@(triton_poi_fused_max_pool2d_with_indices_7)
        /*0014*/ 	.word	0x00000000


	//----- nvinfo : EIATTR_FRAME_SIZE
	.align		4
.L_3:
        /*0018*/ 	.byte	0x04, 0x11
        /*001a*/ 	.short	(.L_5 - .L_4)
	.align		4
.L_4:
        /*001c*/ 	.word	index@(triton_poi_fused_max_pool2d_with_indices_7)
        /*0020*/ 	.word	0x00000000


	//----- nvinfo : EIATTR_MIN_STACK_SIZE
	.align		4
.L_5:
        /*0024*/ 	.byte	0x04, 0x12
        /*0026*/ 	.short	(.L_7 - .L_6)
	.align		4
.L_6:
        /*0028*/ 	.word	index@(triton_poi_fused_max_pool2d_with_indices_7)
        /*002c*/ 	.word	0x00000000
.L_7:


//--------------------- .nv.info.triton_poi_fused_max_pool2d_with_indices_7 --------------------------
	.section	.nv.info.triton_poi_fused_max_pool2d_with_indices_7,"",@"SHT_CUDA_INFO"
	.sectionflags	@""
	.align	4


	//----- nvinfo : EIATTR_CUDA_API_VERSION
	.align		4
        /*0000*/ 	.byte	0x04, 0x37
        /*0002*/ 	.short	(.L_9 - .L_8)
.L_8:
        /*0004*/ 	.word	0x0000007c


	//----- nvinfo : EIATTR_KPARAM_INFO
	.align		4
.L_9:
        /*0008*/ 	.byte	0x04, 0x17
        /*000a*/ 	.short	(.L_11 - .L_10)
.L_10:
        /*000c*/ 	.word	0x00000000
        /*0010*/ 	.short	0x0003
        /*0012*/ 	.short	0x0018
        /*0014*/ 	.byte	0x00, 0xf0, 0x11, 0x00


	//----- nvinfo : EIATTR_KPARAM_INFO
	.align		4
.L_11:
        /*0018*/ 	.byte	0x04, 0x17
        /*001a*/ 	.short	(.L_13 - .L_12)
.L_12:
        /*001c*/ 	.word	0x00000000
        /*0020*/ 	.short	0x0002
        /*0022*/ 	.short	0x0010
        /*0024*/ 	.byte	0x00, 0xf4, 0x21, 0x00


	//----- nvinfo : EIATTR_KPARAM_INFO
	.align		4
.L_13:
        /*0028*/ 	.byte	0x04, 0x17
        /*002a*/ 	.short	(.L_15 - .L_14)
.L_14:
        /*002c*/ 	.word	0x00000000
        /*0030*/ 	.short	0x0001
        /*0032*/ 	.short	0x0008
        /*0034*/ 	.byte	0x00, 0xf4, 0x21, 0x00


	//----- nvinfo : EIATTR_KPARAM_INFO
	.align		4
.L_15:
        /*0038*/ 	.byte	0x04, 0x17
        /*003a*/ 	.short	(.L_17 - .L_16)
.L_16:
        /*003c*/ 	.word	0x00000000
        /*0040*/ 	.short	0x0000
        /*0042*/ 	.short	0x0000
        /*0044*/ 	.byte	0x00, 0xf4, 0x21, 0x00


	//----- nvinfo : EIATTR_SPARSE_MMA_MASK
	.align		4
.L_17:
        /*0048*/ 	.byte	0x03, 0x50
        /*004a*/ 	.short	0x0000


	//----- nvinfo : EIATTR_MAXREG_COUNT
	.align		4
        /*004c*/ 	.byte	0x03, 0x1b
        /*004e*/ 	.short	0x00ff


	//----- nvinfo : EIATTR_EXIT_INSTR_OFFSETS
	.align		4
        /*0050*/ 	.byte	0x04, 0x1c
        /*0052*/ 	.short	(.L_19 - .L_18)


	//   ....[0]....
.L_18:
        /*0054*/ 	.word	0x00000c60


	//   ....[1]....
        /*0058*/ 	.word	0x00000c80


	//----- nvinfo : EIATTR_REQNTID
	.align		4
.L_19:
        /*005c*/ 	.byte	0x04, 0x10
        /*005e*/ 	.short	(.L_21 - .L_20)
.L_20:
        /*0060*/ 	.word	0x00000100
        /*0064*/ 	.word	0x00000001
        /*0068*/ 	.word	0x00000001


	//----- nvinfo : EIATTR_CBANK_PARAM_SIZE
	.align		4
.L_21:
        /*006c*/ 	.byte	0x03, 0x19
        /*006e*/ 	.short	0x001c


	//----- nvinfo : EIATTR_PARAM_CBANK
	.align		4
        /*0070*/ 	.byte	0x04, 0x0a
        /*0072*/ 	.short	(.L_23 - .L_22)
	.align		4
.L_22:
        /*0074*/ 	.word	index@(.nv.constant0.triton_poi_fused_max_pool2d_with_indices_7)
        /*0078*/ 	.short	0x0210
        /*007a*/ 	.short	0x001c


	//----- nvinfo : EIATTR_SW_WAR
	.align		4
.L_23:
        /*007c*/ 	.byte	0x04, 0x36
        /*007e*/ 	.short	(.L_25 - .L_24)
.L_24:
        /*0080*/ 	.word	0x00000008
.L_25:


//--------------------- .nv.callgraph             --------------------------
	.section	.nv.callgraph,"",@"SHT_CUDA_CALLGRAPH"
	.align	4
	.sectionentsize	8
	.align		4
        /*0000*/ 	.word	0x00000000
	.align		4
        /*0004*/ 	.word	0xffffffff
	.align		4
        /*0008*/ 	.word	0x00000000
	.align		4
        /*000c*/ 	.word	0xfffffffe
	.align		4
        /*0010*/ 	.word	0x00000000
	.align		4
        /*0014*/ 	.word	0xfffffffd
	.align		4
        /*0018*/ 	.word	0x00000000
	.align		4
        /*001c*/ 	.word	0xfffffffc


//--------------------- .text.triton_poi_fused_max_pool2d_with_indices_7 --------------------------
	.section	.text.triton_poi_fused_max_pool2d_with_indices_7,"ax",@progbits
	.align	128
        .global         triton_poi_fused_max_pool2d_with_indices_7
        .type           triton_poi_fused_max_pool2d_with_indices_7,@function
        .size           triton_poi_fused_max_pool2d_with_indices_7,(.L_x_1 - triton_poi_fused_max_pool2d_with_indices_7)
        .other          triton_poi_fused_max_pool2d_with_indices_7,@"STO_CUDA_ENTRY STV_DEFAULT"
triton_poi_fused_max_pool2d_with_indices_7:
.text.triton_poi_fused_max_pool2d_with_indices_7:
[----:B------:R-:W0:Y:S01]  /*0000*/  LDC R1, c[0x0][0x28] ;  /* 0x00000a00ff017b82 */ /* 0x000e220000000800 */
[----:B------:R-:W1:Y:S01]  /*0010*/  S2R R0, SR_TID.X ;  /* 0x0000000000007919 */ /* 0x000e620000002100 */
[----:B------:R-:W-:Y:S01]  /*0020*/  ULDC.64 UR4, c[0x0][0x208] ;  /* 0x0000820000047ab9 */ /* 0x000fe20000000a00 */
[----:B------:R-:W2:Y:S01]  /*0030*/  S2R R3, SR_CTAID.X ;  /* 0x0000000000037919 */ /* 0x000ea20000002500 */
[----:B------:R-:W-:Y:S01]  /*0040*/  IMAD.MOV.U32 R23, RZ, RZ, RZ ;  /* 0x000000ffff177224 */ /* 0x000fe200078e00ff */
[----:B------:R-:W-:Y:S01]  /*0050*/  ULDC.64 UR6, c[0x0][0x220] ;  /* 0x0000880000067ab9 */ /* 0x000fe20000000a00 */
[----:B-1----:R-:W-:-:S05]  /*0060*/  IMAD.SHL.U32 R0, R0, 0x2, RZ ;  /* 0x0000000200007824 */ /* 0x002fca00078e00ff */
[----:B------:R-:W-:-:S05]  /*0070*/  LOP3.LUT R0, R0, 0x1fe, RZ, 0xc0, !PT ;  /* 0x000001fe00007812 */ /* 0x000fca00078ec0ff */
[----:B--2---:R-:W-:-:S04]  /*0080*/  IMAD R0, R3, 0x200, R0 ;  /* 0x0000020003007824 */ /* 0x004fc800078e0200 */
[C---:B------:R-:W-:Y:S01]  /*0090*/  IMAD.HI R2, R0.reuse, 0x4ec4ec4f, RZ ;  /* 0x4ec4ec4f00027827 */ /* 0x040fe200078e02ff */
[----:B------:R-:W-:-:S03]  /*00a0*/  ISETP.GE.AND P0, PT, R0, 0x1fb00, PT ;  /* 0x0001fb000000780c */ /* 0x000fc60003f06270 */
[C---:B------:R-:W-:Y:S01]  /*00b0*/  VIADD R4, R0.reuse, 0x1 ;  /* 0x0000000100047836 */ /* 0x040fe20000000000 */
[----:B------:R-:W-:Y:S01]  /*00c0*/  SHF.R.U32.HI R3, RZ, 0x1f, R2 ;  /* 0x0000001fff037819 */ /* 0x000fe20000011602 */
[----:B------:R-:W-:-:S03]  /*00d0*/  IMAD.HI R8, R0, 0x60f25deb, RZ ;  /* 0x60f25deb00087827 */ /* 0x000fc600078e02ff */
[----:B------:R-:W-:Y:S01]  /*00e0*/  LEA.HI.SX32 R5, R2, R3, 0x1e ;  /* 0x0000000302057211 */ /* 0x000fe200078ff2ff */
[----:B------:R-:W-:Y:S01]  /*00f0*/  IMAD.HI R2, R4, 0x4ec4ec4f, RZ ;  /* 0x4ec4ec4f04027827 */ /* 0x000fe200078e02ff */
[----:B------:R-:W-:-:S03]  /*0100*/  SHF.R.U32.HI R9, RZ, 0x1f, R8 ;  /* 0x0000001fff097819 */ /* 0x000fc60000011608 */
[----:B------:R-:W-:Y:S01]  /*0110*/  IMAD.HI R6, R5, 0x4ec4ec4f, RZ ;  /* 0x4ec4ec4f05067827 */ /* 0x000fe200078e02ff */
[----:B------:R-:W-:Y:S02]  /*0120*/  SHF.R.U32.HI R3, RZ, 0x1f, R2 ;  /* 0x0000001fff037819 */ /* 0x000fe40000011602 */
[----:B------:R-:W-:Y:S02]  /*0130*/  LEA.HI.SX32 R9, R8, R9, 0x1a ;  /* 0x0000000908097211 */ /* 0x000fe400078fd2ff */
[----:B------:R-:W-:-:S04]  /*0140*/  SHF.R.U32.HI R7, RZ, 0x1f, R6 ;  /* 0x0000001fff077819 */ /* 0x000fc80000011606 */
[----:B------:R-:W-:Y:S02]  /*0150*/  LEA.HI.SX32 R6, R6, R7, 0x1e ;  /* 0x0000000706067211 */ /* 0x000fe400078ff2ff */
[----:B------:R-:W-:Y:S02]  /*0160*/  LEA.HI.SX32 R7, R2, R3, 0x1e ;  /* 0x0000000302077211 */ /* 0x000fe400078ff2ff */
[----:B------:R-:W1:Y:S01]  /*0170*/  LDC.64 R2, c[0x0][0x210] ;  /* 0x00008400ff027b82 */ /* 0x000e620000000a00 */
[----:B------:R-:W-:Y:S02]  /*0180*/  IMAD R6, R6, -0xd, R5 ;  /* 0xfffffff306067824 */ /* 0x000fe400078e0205 */
[----:B------:R-:W-:-:S04]  /*0190*/  IMAD.HI R8, R7, 0x4ec4ec4f, RZ ;  /* 0x4ec4ec4f07087827 */ /* 0x000fc800078e02ff */
[----:B------:R-:W-:Y:S01]  /*01a0*/  IMAD R10, R9, 0xe, R6 ;  /* 0x0000000e090a7824 */ /* 0x000fe200078e0206 */
[----:B------:R-:W-:Y:S01]  /*01b0*/  SHF.R.U32.HI R9, RZ, 0x1f, R8 ;  /* 0x0000001fff097819 */ /* 0x000fe20000011608 */
[----:B------:R-:W-:Y:S02]  /*01c0*/  IMAD R5, R5, -0xd, R0 ;  /* 0xfffffff305057824 */ /* 0x000fe400078e0200 */
[----:B------:R-:W-:Y:S01]  /*01d0*/  IMAD.HI R6, R4, 0x60f25deb, RZ ;  /* 0x60f25deb04067827 */ /* 0x000fe200078e02ff */
[----:B------:R-:W-:-:S03]  /*01e0*/  LEA.HI.SX32 R8, R8, R9, 0x1e ;  /* 0x0000000908087211 */ /* 0x000fc600078ff2ff */
[----:B------:R-:W-:Y:S01]  /*01f0*/  IMAD R5, R10, 0x1c, R5 ;  /* 0x0000001c0a057824 */ /* 0x000fe200078e0205 */
[----:B------:R-:W-:Y:S01]  /*0200*/  SHF.R.U32.HI R9, RZ, 0x1f, R6 ;  /* 0x0000001fff097819 */ /* 0x000fe20000011606 */
[----:B------:R-:W-:Y:S02]  /*0210*/  IMAD R8, R8, -0xd, R7 ;  /* 0xfffffff308087824 */ /* 0x000fe400078e0207 */
[----:B------:R-:W-:Y:S01]  /*0220*/  IMAD.SHL.U32 R5, R5, 0x2, RZ ;  /* 0x0000000205057824 */ /* 0x000fe200078e00ff */
[----:B------:R-:W-:Y:S01]  /*0230*/  LEA.HI.SX32 R11, R6, R9, 0x1a ;  /* 0x00000009060b7211 */ /* 0x000fe200078fd2ff */
[----:B------:R-:W-:Y:S02]  /*0240*/  IMAD R6, R7, -0xd, R4 ;  /* 0xfffffff307067824 */ /* 0x000fe400078e0204 */
[----:B------:R-:W-:Y:S02]  /*0250*/  VIADD R15, R5, 0x1 ;  /* 0x00000001050f7836 */ /* 0x000fe40000000000 */
[----:B------:R-:W-:-:S02]  /*0260*/  IMAD.MOV.U32 R9, RZ, RZ, RZ ;  /* 0x000000ffff097224 */ /* 0x000fc400078e00ff */
[----:B------:R-:W-:Y:S02]  /*0270*/  IMAD.MOV.U32 R4, RZ, RZ, RZ ;  /* 0x000000ffff047224 */ /* 0x000fe400078e00ff */
[----:B-1----:R-:W-:-:S04]  /*0280*/  IMAD.WIDE R12, R5, 0x4, R2 ;  /* 0x00000004050c7825 */ /* 0x002fc800078e0202 */
[----:B------:R-:W-:Y:S01]  /*0290*/  IMAD.WIDE R14, R15, 0x4, R2 ;  /* 0x000000040f0e7825 */ /* 0x000fe200078e0202 */
[----:B------:R-:W2:Y:S03]  /*02a0*/  @!P0 LDG.E.EL R9, desc[UR4][R12.64] ;  /* 0x000000040c098981 */ /* 0x000ea6000c2e1900 */
[----:B------:R-:W-:Y:S01]  /*02b0*/  VIADD R19, R5, 0x2 ;  /* 0x0000000205137836 */ /* 0x000fe20000000000 */
[----:B------:R1:W2:Y:S01]  /*02c0*/  @!P0 LDG.E.EL R4, desc[UR4][R14.64] ;  /* 0x000000040e048981 */ /* 0x0002a2000c2e1900 */
[----:B------:R-:W-:Y:S01]  /*02d0*/  IMAD R7, R11, 0xe, R8 ;  /* 0x0000000e0b077824 */ /* 0x000fe200078e0208 */
[----:B------:R-:W-:Y:S01]  /*02e0*/  CS2R R10, SRZ ;  /* 0x00000000000a7805 */ /* 0x000fe2000001ff00 */
[----:B------:R-:W-:-:S04]  /*02f0*/  IMAD.WIDE R18, R19, 0x4, R2 ;  /* 0x0000000413127825 */ /* 0x000fc800078e0202 */
[----:B------:R-:W-:Y:S01]  /*0300*/  IMAD R7, R7, 0x1c, R6 ;  /* 0x0000001c07077824 */ /* 0x000fe200078e0206 */
[----:B------:R3:W4:Y:S01]  /*0310*/  @!P0 LDG.E.EL R11, desc[UR4][R18.64] ;  /* 0x00000004120b8981 */ /* 0x000722000c2e1900 */
[----:B------:R-:W-:Y:S02]  /*0320*/  VIADD R21, R5, 0x1c ;  /* 0x0000001c05157836 */ /* 0x000fe40000000000 */
[----:B------:R-:W-:Y:S02]  /*0330*/  IMAD.SHL.U32 R7, R7, 0x2, RZ ;  /* 0x0000000207077824 */ /* 0x000fe400078e00ff */
[----:B------:R-:W-:Y:S02]  /*0340*/  IMAD.MOV.U32 R6, RZ, RZ, RZ ;  /* 0x000000ffff067224 */ /* 0x000fe400078e00ff */
[----:B------:R-:W-:-:S04]  /*0350*/  IMAD.WIDE R20, R21, 0x4, R2 ;  /* 0x0000000415147825 */ /* 0x000fc800078e0202 */
[C---:B------:R-:W-:Y:S01]  /*0360*/  VIADD R17, R7.reuse, 0x1 ;  /* 0x0000000107117836 */ /* 0x040fe20000000000 */
[----:B------:R5:W4:Y:S01]  /*0370*/  @!P0 LDG.E.EL R6, desc[UR4][R20.64] ;  /* 0x0000000414068981 */ /* 0x000b22000c2e1900 */
[----:B------:R-:W-:Y:S02]  /*0380*/  IMAD.MOV.U32 R8, RZ, RZ, RZ ;  /* 0x000000ffff087224 */ /* 0x000fe400078e00ff */
[----:B-1----:R-:W-:-:S04]  /*0390*/  IMAD.WIDE R14, R7, 0x4, R2 ;  /* 0x00000004070e7825 */ /* 0x002fc800078e0202 */
[--C-:B------:R-:W-:Y:S01]  /*03a0*/  IMAD.WIDE R16, R17, 0x4, R2.reuse ;  /* 0x0000000411107825 */ /* 0x100fe200078e0202 */
[----:B------:R1:W4:Y:S03]  /*03b0*/  @!P0 LDG.E.EL R23, desc[UR4][R14.64] ;  /* 0x000000040e178981 */ /* 0x000326000c2e1900 */
[----:B------:R-:W-:Y:S01]  /*03c0*/  VIADD R13, R7, 0x2 ;  /* 0x00000002070d7836 */ /* 0x000fe20000000000 */
[----:B------:R-:W4:Y:S03]  /*03d0*/  @!P0 LDG.E.EL R8, desc[UR4][R16.64] ;  /* 0x0000000410088981 */ /* 0x000f26000c2e1900 */
[----:B---3--:R-:W-:-:S04]  /*03e0*/  IMAD.WIDE R18, R13, 0x4, R2 ;  /* 0x000000040d127825 */ /* 0x008fc800078e0202 */
[----:B------:R-:W-:Y:S01]  /*03f0*/  VIADD R13, R7, 0x1c ;  /* 0x0000001c070d7836 */ /* 0x000fe20000000000 */
[----:B------:R-:W3:Y:S01]  /*0400*/  @!P0 LDG.E.EL R10, desc[UR4][R18.64] ;  /* 0x00000004120a8981 */ /* 0x000ee2000c2e1900 */
[----:B------:R-:W-:Y:S02]  /*0410*/  IMAD.MOV.U32 R27, RZ, RZ, RZ ;  /* 0x000000ffff1b7224 */ /* 0x000fe400078e00ff */
[----:B0----5:R-:W-:-:S05]  /*0420*/  IMAD.WIDE R20, R13, 0x4, R2 ;  /* 0x000000040d147825 */ /* 0x021fca00078e0202 */
[----:B------:R-:W5:Y:S01]  /*0430*/  @!P0 LDG.E.EL R27, desc[UR4][R20.64] ;  /* 0x00000004141b8981 */ /* 0x000f62000c2e1900 */
[----:B------:R-:W-:Y:S02]  /*0440*/  VIADD R25, R5, 0x1d ;  /* 0x0000001d05197836 */ /* 0x000fe40000000000 */
[----:B------:R-:W-:Y:S02]  /*0450*/  IMAD.MOV.U32 R13, RZ, RZ, RZ ;  /* 0x000000ffff0d7224 */ /* 0x000fe400078e00ff */
[----:B-1----:R-:W-:-:S05]  /*0460*/  IMAD.WIDE R14, R25, 0x4, R2 ;  /* 0x00000004190e7825 */ /* 0x002fca00078e0202 */
[----:B------:R0:W5:Y:S02]  /*0470*/  @!P0 LDG.E.EL R13, desc[UR4][R14.64] ;  /* 0x000000040e0d8981 */ /* 0x000164000c2e1900 */
[----:B0-----:R-:W-:Y:S01]  /*0480*/  IMAD.MOV.U32 R14, RZ, RZ, RZ ;  /* 0x000000ffff0e7224 */ /* 0x001fe200078e00ff */
[C---:B--2---:R-:W-:Y:S02]  /*0490*/  FSETP.GT.AND P2, PT, R4.reuse, R9, PT ;  /* 0x000000090400720b */ /* 0x044fe40003f44000 */
[----:B------:R-:W-:Y:S02]  /*04a0*/  FSETP.NAN.AND P1, PT, R4, R4, PT ;  /* 0x000000040400720b */ /* 0x000fe40003f28000 */
[----:B----4-:R-:W-:-:S09]  /*04b0*/  FSETP.NAN.AND P3, PT, R11, R11, PT ;  /* 0x0000000b0b00720b */ /* 0x010fd20003f68000 */
[----:B------:R-:W-:-:S04]  /*04c0*/  @!P2 SEL R4, R4, R9, P1 ;  /* 0x000000090404a207 */ /* 0x000fc80000800000 */
[----:B------:R-:W-:Y:S02]  /*04d0*/  FSETP.GEU.AND P1, PT, R4, R11, PT ;  /* 0x0000000b0400720b */ /* 0x000fe40003f2e000 */
[----:B------:R-:W-:Y:S02]  /*04e0*/  FSETP.NAN.AND P4, PT, R6, R6, PT ;  /* 0x000000060600720b */ /* 0x000fe40003f88000 */
[----:B------:R-:W-:-:S04]  /*04f0*/  @!P3 SEL R11, R11, R4, !P1 ;  /* 0x000000040b0bb207 */ /* 0x000fc80004800000 */
[----:B------:R-:W-:Y:S02]  /*0500*/  FSETP.GEU.AND P3, PT, R11, R6, PT ;  /* 0x000000060b00720b */ /* 0x000fe40003f6e000 */
[----:B------:R-:W-:-:S05]  /*0510*/  FSETP.GT.AND P5, PT, R8, R23, PT ;  /* 0x000000170800720b */ /* 0x000fca0003fa4000 */
[----:B------:R-:W-:Y:S02]  /*0520*/  @!P4 SEL R6, R6, R11, !P3 ;  /* 0x0000000b0606c207 */ /* 0x000fe40005800000 */
[----:B------:R-:W-:Y:S02]  /*0530*/  FSETP.NAN.AND P4, PT, R8, R8, PT ;  /* 0x000000080800720b */ /* 0x000fe40003f88000 */
[----:B---3--:R-:W-:Y:S02]  /*0540*/  FSETP.NAN.AND P6, PT, R10, R10, PT ;  /* 0x0000000a0a00720b */ /* 0x008fe40003fc8000 */
[----:B------:R-:W-:Y:S02]  /*0550*/  SEL R4, RZ, 0x1, !P2 ;  /* 0x00000001ff047807 */ /* 0x000fe40005000000 */
[----:B------:R-:W-:Y:S02]  /*0560*/  @!P5 SEL R8, R8, R23, P4 ;  /* 0x000000170808d207 */ /* 0x000fe40002000000 */
[----:B-----5:R-:W-:-:S02]  /*0570*/  FSETP.NAN.AND P2, PT, R27, R27, PT ;  /* 0x0000001b1b00720b */ /* 0x020fc40003f48000 */
[----:B------:R-:W-:-:S05]  /*0580*/  FSETP.GEU.AND P4, PT, R8, R10, PT ;  /* 0x0000000a0800720b */ /* 0x000fca0003f8e000 */
[----:B------:R-:W-:Y:S02]  /*0590*/  @!P6 SEL R10, R10, R8, !P4 ;  /* 0x000000080a0ae207 */ /* 0x000fe40006000000 */
[----:B------:R-:W-:Y:S02]  /*05a0*/  P2R R17, PR, RZ, 0x2 ;  /* 0x00000002ff117803 */ /* 0x000fe40000000000 */
[----:B------:R-:W-:-:S04]  /*05b0*/  FSETP.GEU.AND P1, PT, R10, R27, PT ;  /* 0x0000001b0a00720b */ /* 0x000fc80003f2e000 */
[----:B------:R-:W-:Y:S02]  /*05c0*/  @!P2 SEL R27, R27, R10, !P1 ;  /* 0x0000000a1b1ba207 */ /* 0x000fe40004800000 */
[-C--:B------:R-:W-:Y:S02]  /*05d0*/  FSETP.NAN.AND P2, PT, R13, R13.reuse, PT ;  /* 0x0000000d0d00720b */ /* 0x080fe40003f48000 */
[----:B------:R-:W-:Y:S02]  /*05e0*/  P2R R16, PR, RZ, 0x2 ;  /* 0x00000002ff107803 */ /* 0x000fe40000000000 */
[----:B------:R-:W-:Y:S01]  /*05f0*/  FSETP.GEU.AND P1, PT, R6, R13, PT ;  /* 0x0000000d0600720b */ /* 0x000fe20003f2e000 */
[----:B------:R-:W-:-:S04]  /*0600*/  VIADD R9, R7, 0x1d ;  /* 0x0000001d07097836 */ /* 0x000fc80000000000 */
[----:B------:R-:W-:-:S04]  /*0610*/  IMAD.WIDE R8, R9, 0x4, R2 ;  /* 0x0000000409087825 */ /* 0x000fc800078e0202 */
[----:B------:R-:W-:Y:S01]  /*0620*/  @!P2 SEL R13, R13, R6, !P1 ;  /* 0x000000060d0da207 */ /* 0x000fe20004800000 */
[----:B------:R-:W-:-:S06]  /*0630*/  IMAD.MOV.U32 R6, RZ, RZ, RZ ;  /* 0x000000ffff067224 */ /* 0x000fcc00078e00ff */
[----:B------:R0:W2:Y:S01]  /*0640*/  @!P0 LDG.E.EL R6, desc[UR4][R8.64] ;  /* 0x0000000408068981 */ /* 0x0000a2000c2e1900 */
[----:B------:R-:W-:-:S04]  /*0650*/  VIADD R11, R5, 0x1e ;  /* 0x0000001e050b7836 */ /* 0x000fc80000000000 */
[----:B------:R-:W-:-:S05]  /*0660*/  IMAD.WIDE R10, R11, 0x4, R2 ;  /* 0x000000040b0a7825 */ /* 0x000fca00078e0202 */
[----:B------:R-:W3:Y:S01]  /*0670*/  @!P0 LDG.E.EL R14, desc[UR4][R10.64] ;  /* 0x000000040a0e8981 */ /* 0x000ee2000c2e1900 */
[----:B------:R-:W-:Y:S01]  /*0680*/  P2R R15, PR, RZ, 0x2 ;  /* 0x00000002ff0f7803 */ /* 0x000fe20000000000 */
[----:B0-----:R-:W-:Y:S01]  /*0690*/  IMAD.MOV.U32 R8, RZ, RZ, RZ ;  /* 0x000000ffff087224 */ /* 0x001fe200078e00ff */
[-C--:B--2---:R-:W-:Y:S02]  /*06a0*/  FSETP.NAN.AND P2, PT, R6, R6.reuse, PT ;  /* 0x000000060600720b */ /* 0x084fe40003f48000 */
[----:B------:R-:W-:-:S11]  /*06b0*/  FSETP.GEU.AND P1, PT, R27, R6, PT ;  /* 0x000000061b00720b */ /* 0x000fd60003f2e000 */
[----:B------:R-:W-:Y:S02]  /*06c0*/  @!P2 SEL R6, R6, R27, !P1 ;  /* 0x0000001b0606a207 */ /* 0x000fe40004800000 */
[-C--:B---3--:R-:W-:Y:S02]  /*06d0*/  FSETP.NAN.AND P2, PT, R14, R14.reuse, PT ;  /* 0x0000000e0e00720b */ /* 0x088fe40003f48000 */
[----:B------:R-:W-:Y:S02]  /*06e0*/  P2R R9, PR, RZ, 0x2 ;  /* 0x00000002ff097803 */ /* 0x000fe40000000000 */
[----:B------:R-:W-:-:S09]  /*06f0*/  FSETP.GEU.AND P1, PT, R13, R14, PT ;  /* 0x0000000e0d00720b */ /* 0x000fd20003f2e000 */
[----:B------:R-:W-:Y:S01]  /*0700*/  @!P2 SEL R14, R14, R13, !P1 ;  /* 0x0000000d0e0ea207 */ /* 0x000fe20004800000 */
[----:B------:R-:W-:-:S04]  /*0710*/  VIADD R13, R5, 0x38 ;  /* 0x00000038050d7836 */ /* 0x000fc80000000000 */
[----:B------:R-:W-:-:S05]  /*0720*/  IMAD.WIDE R12, R13, 0x4, R2 ;  /* 0x000000040d0c7825 */ /* 0x000fca00078e0202 */
[----:B------:R-:W2:Y:S01]  /*0730*/  @!P0 LDG.E.EL R8, desc[UR4][R12.64] ;  /* 0x000000040c088981 */ /* 0x000ea2000c2e1900 */
[----:B------:R-:W-:Y:S02]  /*0740*/  VIADD R11, R7, 0x1e ;  /* 0x0000001e070b7836 */ /* 0x000fe40000000000 */
[----:B------:R-:W-:Y:S02]  /*0750*/  IMAD.MOV.U32 R21, RZ, RZ, RZ ;  /* 0x000000ffff157224 */ /* 0x000fe400078e00ff */
[----:B------:R-:W-:-:S05]  /*0760*/  IMAD.WIDE R10, R11, 0x4, R2 ;  /* 0x000000040b0a7825 */ /* 0x000fca00078e0202 */
[----:B------:R-:W3:Y:S01]  /*0770*/  @!P0 LDG.E.EL R21, desc[UR4][R10.64] ;  /* 0x000000040a158981 */ /* 0x000ee2000c2e1900 */
[-C--:B--2---:R-:W-:Y:S02]  /*0780*/  FSETP.NAN.AND P6, PT, R8, R8.reuse, PT ;  /* 0x000000080800720b */ /* 0x084fe40003fc8000 */
[----:B------:R-:W-:-:S04]  /*0790*/  FSETP.GEU.AND P2, PT, R14, R8, PT ;  /* 0x000000080e00720b */ /* 0x000fc80003f4e000 */
[----:B------:R-:W-:-:S07]  /*07a0*/  P2R R19, PR, RZ, 0x4 ;  /* 0x00000004ff137803 */ /* 0x000fce0000000000 */
[----:B------:R-:W-:Y:S02]  /*07b0*/  @!P6 SEL R8, R8, R14, !P2 ;  /* 0x0000000e0808e207 */ /* 0x000fe40005000000 */
[----:B------:R-:W-:-:S04]  /*07c0*/  ISETP.NE.AND P2, PT, R9, RZ, PT ;  /* 0x000000ff0900720c */ /* 0x000fc80003f45270 */
[----:B------:R-:W-:Y:S02]  /*07d0*/  P2R R20, PR, RZ, 0x4 ;  /* 0x00000004ff147803 */ /* 0x000fe40000000000 */
[----:B------:R-:W-:Y:S01]  /*07e0*/  ISETP.NE.AND P2, PT, R15, RZ, PT ;  /* 0x000000ff0f00720c */ /* 0x000fe20003f45270 */
[----:B------:R-:W-:Y:S02]  /*07f0*/  VIADD R15, R5, 0x39 ;  /* 0x00000039050f7836 */ /* 0x000fe40000000000 */
[----:B------:R-:W-:Y:S02]  /*0800*/  IMAD.MOV.U32 R9, RZ, RZ, RZ ;  /* 0x000000ffff097224 */ /* 0x000fe400078e00ff */
[----:B------:R-:W-:-:S05]  /*0810*/  IMAD.WIDE R14, R15, 0x4, R2 ;  /* 0x000000040f0e7825 */ /* 0x000fca00078e0202 */
[----:B------:R0:W2:Y:S01]  /*0820*/  @!P0 LDG.E.EL R9, desc[UR4][R14.64] ;  /* 0x000000040e098981 */ /* 0x0000a2000c2e1900 */
[----:B------:R-:W-:Y:S01]  /*0830*/  P2R R18, PR, RZ, 0x2 ;  /* 0x00000002ff127803 */ /* 0x000fe20000000000 */
[----:B------:R-:W-:-:S04]  /*0840*/  VIADD R13, R7, 0x38 ;  /* 0x00000038070d7836 */ /* 0x000fc80000000000 */
[----:B------:R-:W-:-:S04]  /*0850*/  IMAD.WIDE R12, R13, 0x4, R2 ;  /* 0x000000040d0c7825 */ /* 0x000fc800078e0202 */
[----:B0-----:R-:W-:-:S06]  /*0860*/  IMAD.MOV.U32 R15, RZ, RZ, RZ ;  /* 0x000000ffff0f7224 */ /* 0x001fcc00078e00ff */
[----:B------:R-:W4:Y:S01]  /*0870*/  @!P0 LDG.E.EL R15, desc[UR4][R12.64] ;  /* 0x000000040c0f8981 */ /* 0x000f22000c2e1900 */
[----:B------:R-:W-:-:S04]  /*0880*/  VIADD R11, R7, 0x39 ;  /* 0x00000039070b7836 */ /* 0x000fc80000000000 */
[----:B------:R-:W-:Y:S01]  /*0890*/  IMAD.WIDE R10, R11, 0x4, R2 ;  /* 0x000000040b0a7825 */ /* 0x000fe200078e0202 */
[-C--:B--2---:R-:W-:Y:S02]  /*08a0*/  FSETP.NAN.AND P1, PT, R9, R9.reuse, PT ;  /* 0x000000090900720b */ /* 0x084fe40003f28000 */
[----:B------:R-:W-:-:S11]  /*08b0*/  FSETP.GEU.AND P6, PT, R8, R9, PT ;  /* 0x000000090800720b */ /* 0x000fd60003fce000 */
[----:B------:R-:W-:Y:S02]  /*08c0*/  @!P1 SEL R9, R9, R8, !P6 ;  /* 0x0000000809099207 */ /* 0x000fe40007000000 */
[-C--:B---3--:R-:W-:Y:S02]  /*08d0*/  FSETP.NAN.AND P1, PT, R21, R21.reuse, PT ;  /* 0x000000151500720b */ /* 0x088fe40003f28000 */
[----:B------:R-:W-:Y:S02]  /*08e0*/  SEL R8, RZ, 0x1, !P5 ;  /* 0x00000001ff087807 */ /* 0x000fe40006800000 */
[----:B------:R-:W-:-:S09]  /*08f0*/  FSETP.GEU.AND P5, PT, R6, R21, PT ;  /* 0x000000150600720b */ /* 0x000fd20003fae000 */
[----:B------:R-:W-:Y:S01]  /*0900*/  @!P1 SEL R21, R21, R6, !P5 ;  /* 0x0000000615159207 */ /* 0x000fe20006800000 */
[----:B------:R-:W-:-:S06]  /*0910*/  IMAD.MOV.U32 R6, RZ, RZ, RZ ;  /* 0x000000ffff067224 */ /* 0x000fcc00078e00ff */
[----:B------:R-:W2:Y:S01]  /*0920*/  @!P0 LDG.E.EL R6, desc[UR4][R10.64] ;  /* 0x000000040a068981 */ /* 0x000ea2000c2e1900 */
[----:B------:R-:W-:-:S04]  /*0930*/  ISETP.NE.AND P1, PT, R17, RZ, PT ;  /* 0x000000ff1100720c */ /* 0x000fc80003f25270 */
[----:B------:R-:W-:Y:S02]  /*0940*/  SEL R4, R4, 0x2, P1 ;  /* 0x0000000204047807 */ /* 0x000fe40000800000 */
[-C--:B----4-:R-:W-:Y:S02]  /*0950*/  FSETP.NAN.AND P1, PT, R15, R15.reuse, PT ;  /* 0x0000000f0f00720b */ /* 0x090fe40003f28000 */
[----:B------:R-:W-:Y:S02]  /*0960*/  SEL R8, R8, 0x2, P4 ;  /* 0x0000000208087807 */ /* 0x000fe40002000000 */
[----:B------:R-:W-:-:S09]  /*0970*/  FSETP.GEU.AND P4, PT, R21, R15, PT ;  /* 0x0000000f1500720b */ /* 0x000fd20003f8e000 */
[----:B------:R-:W-:Y:S02]  /*0980*/  @!P1 SEL R15, R15, R21, !P4 ;  /* 0x000000150f0f9207 */ /* 0x000fe40006000000 */
[----:B------:R-:W-:-:S04]  /*0990*/  ISETP.NE.AND P1, PT, R16, RZ, PT ;  /* 0x000000ff1000720c */ /* 0x000fc80003f25270 */
[----:B------:R-:W-:Y:S02]  /*09a0*/  SEL R8, R8, 0x3, P1 ;  /* 0x0000000308087807 */ /* 0x000fe40000800000 */
[----:B------:R-:W-:Y:S01]  /*09b0*/  SEL R4, R4, 0x3, P3 ;  /* 0x0000000304047807 */ /* 0x000fe20001800000 */
[----:B------:R-:W-:-:S03]  /*09c0*/  VIADD R13, R5, 0x3a ;  /* 0x0000003a050d7836 */ /* 0x000fc60000000000 */
[----:B------:R-:W-:Y:S02]  /*09d0*/  SEL R17, R4, 0x4, P2 ;  /* 0x0000000404117807 */ /* 0x000fe40001000000 */
[----:B------:R-:W-:Y:S01]  /*09e0*/  CS2R R4, SRZ ;  /* 0x0000000000047805 */ /* 0x000fe2000001ff00 */
[----:B------:R-:W-:-:S05]  /*09f0*/  IMAD.WIDE R12, R13, 0x4, R2 ;  /* 0x000000040d0c7825 */ /* 0x000fca00078e0202 */
[----:B------:R-:W3:Y:S01]  /*0a00*/  @!P0 LDG.E.EL R4, desc[UR4][R12.64] ;  /* 0x000000040c048981 */ /* 0x000ee2000c2e1900 */
[-C--:B--2---:R-:W-:Y:S02]  /*0a10*/  FSETP.NAN.AND P1, PT, R6, R6.reuse, PT ;  /* 0x000000060600720b */ /* 0x084fe40003f28000 */
[----:B------:R-:W-:-:S11]  /*0a20*/  FSETP.GEU.AND P3, PT, R15, R6, PT ;  /* 0x000000060f00720b */ /* 0x000fd60003f6e000 */
[----:B------:R-:W-:Y:S01]  /*0a30*/  @!P1 SEL R6, R6, R15, !P3 ;  /* 0x0000000f06069207 */ /* 0x000fe20005800000 */
[----:B------:R-:W-:-:S04]  /*0a40*/  VIADD R15, R7, 0x3a ;  /* 0x0000003a070f7836 */ /* 0x000fc80000000000 */
[----:B------:R-:W-:Y:S01]  /*0a50*/  IMAD.WIDE R14, R15, 0x4, R2 ;  /* 0x000000040f0e7825 */ /* 0x000fe200078e0202 */
[----:B------:R-:W-:Y:S01]  /*0a60*/  ISETP.NE.AND P2, PT, R20, RZ, PT ;  /* 0x000000ff1400720c */ /* 0x000fe20003f45270 */
[----:B------:R-:W0:Y:S03]  /*0a70*/  LDC.64 R2, c[0x0][0x218] ;  /* 0x00008600ff027b82 */ /* 0x000e260000000a00 */
[----:B------:R-:W2:Y:S01]  /*0a80*/  @!P0 LDG.E.EL R5, desc[UR4][R14.64] ;  /* 0x000000040e058981 */ /* 0x000ea2000c2e1900 */
[----:B------:R-:W-:Y:S01]  /*0a90*/  IMAD.HI R7, R0, 0x2050c9f9, RZ ;  /* 0x2050c9f900077827 */ /* 0x000fe200078e02ff */
[----:B------:R-:W-:-:S04]  /*0aa0*/  SEL R16, R8, 0x4, P2 ;  /* 0x0000000408107807 */ /* 0x000fc80001000000 */
[----:B------:R-:W-:Y:S02]  /*0ab0*/  SHF.R.U32.HI R8, RZ, 0x1f, R7 ;  /* 0x0000001fff087819 */ /* 0x000fe40000011607 */
[----:B------:R-:W-:Y:S02]  /*0ac0*/  ISETP.NE.AND P1, PT, R18, RZ, PT ;  /* 0x000000ff1200720c */ /* 0x000fe40003f25270 */
[----:B------:R-:W-:Y:S02]  /*0ad0*/  LEA.HI.SX32 R7, R7, R8, 0x14 ;  /* 0x0000000807077211 */ /* 0x000fe400078fa2ff */
[----:B------:R-:W-:Y:S02]  /*0ae0*/  SEL R17, R17, 0x5, P1 ;  /* 0x0000000511117807 */ /* 0x000fe40000800000 */
[----:B------:R-:W-:Y:S01]  /*0af0*/  SEL R16, R16, 0x5, P5 ;  /* 0x0000000510107807 */ /* 0x000fe20002800000 */
[----:B------:R-:W-:Y:S01]  /*0b00*/  IMAD R0, R7, -0x7ec0, R0 ;  /* 0xffff814007007824 */ /* 0x000fe200078e0200 */
[----:B------:R-:W-:-:S02]  /*0b10*/  ISETP.NE.AND P2, PT, R19, RZ, PT ;  /* 0x000000ff1300720c */ /* 0x000fc40003f45270 */
[-C--:B---3--:R-:W-:Y:S01]  /*0b20*/  FSETP.NAN.AND P1, PT, R4, R4.reuse, PT ;  /* 0x000000040400720b */ /* 0x088fe20003f28000 */
[----:B------:R-:W-:Y:S01]  /*0b30*/  IMAD R0, R7, 0xfd80, R0 ;  /* 0x0000fd8007007824 */ /* 0x000fe200078e0200 */
[----:B------:R-:W-:Y:S02]  /*0b40*/  SEL R17, R17, 0x6, P2 ;  /* 0x0000000611117807 */ /* 0x000fe40001000000 */
[----:B------:R-:W-:Y:S01]  /*0b50*/  FSETP.GEU.AND P2, PT, R9, R4, PT ;  /* 0x000000040900720b */ /* 0x000fe20003f4e000 */
[----:B------:R-:W-:Y:S01]  /*0b60*/  IMAD R7, R7, -0x7e80, R0 ;  /* 0xffff818007077824 */ /* 0x000fe200078e0200 */
[----:B------:R-:W-:Y:S02]  /*0b70*/  SEL R17, R17, 0x7, P6 ;  /* 0x0000000711117807 */ /* 0x000fe40003000000 */
[----:B------:R-:W-:Y:S01]  /*0b80*/  SEL R16, R16, 0x6, P4 ;  /* 0x0000000610107807 */ /* 0x000fe20002000000 */
[----:B0-----:R-:W-:Y:S01]  /*0b90*/  IMAD.WIDE R2, R0, 0x4, R2 ;  /* 0x0000000400027825 */ /* 0x001fe200078e0202 */
[----:B------:R-:W-:-:S02]  /*0ba0*/  SEL R0, R17, 0x8, P2 ;  /* 0x0000000811007807 */ /* 0x000fc40001000000 */
[----:B------:R-:W-:Y:S02]  /*0bb0*/  SEL R16, R16, 0x7, P3 ;  /* 0x0000000710107807 */ /* 0x000fe40001800000 */
[----:B------:R-:W-:Y:S02]  /*0bc0*/  @!P1 SEL R4, R4, R9, !P2 ;  /* 0x0000000904049207 */ /* 0x000fe40005000000 */
[----:B------:R-:W-:Y:S02]  /*0bd0*/  LOP3.LUT R0, R0, 0xff, RZ, 0xc0, !PT ;  /* 0x000000ff00007812 */ /* 0x000fe400078ec0ff */
[-C--:B--2---:R-:W-:Y:S02]  /*0be0*/  FSETP.NAN.AND P5, PT, R5, R5.reuse, PT ;  /* 0x000000050500720b */ /* 0x084fe40003fa8000 */
[----:B------:R-:W-:-:S04]  /*0bf0*/  FSETP.GEU.AND P4, PT, R6, R5, PT ;  /* 0x000000050600720b */ /* 0x000fc80003f8e000 */
[----:B------:R-:W-:-:S07]  /*0c00*/  SEL R9, R16, 0x8, P4 ;  /* 0x0000000810097807 */ /* 0x000fce0002000000 */
[----:B------:R-:W-:Y:S02]  /*0c10*/  @!P5 SEL R5, R5, R6, !P4 ;  /* 0x000000060505d207 */ /* 0x000fe40006000000 */
[----:B------:R-:W-:-:S03]  /*0c20*/  IADD3 R6, P1, R7, UR6, RZ ;  /* 0x0000000607067c10 */ /* 0x000fc6000ff3e0ff */
[----:B------:R0:W-:Y:S01]  /*0c30*/  @!P0 STG.E.64 desc[UR4][R2.64], R4 ;  /* 0x0000000402008986 */ /* 0x0001e2000c101b04 */
[----:B------:R-:W-:Y:S01]  /*0c40*/  LEA.HI.X.SX32 R7, R7, UR7, 0x1, P1 ;  /* 0x0000000707077c11 */ /* 0x000fe200088f0eff */
[----:B------:R-:W-:Y:S01]  /*0c50*/  IMAD R9, R9, 0x100, R0 ;  /* 0x0000010009097824 */ /* 0x000fe200078e0200 */
[----:B0-----:R-:W-:Y:S07]  /*0c60*/  @P0 EXIT ;  /* 0x000000000000094d */ /* 0x001fee0003800000 */
[----:B------:R-:W-:Y:S01]  /*0c70*/  STG.E.U16 desc[UR4][R6.64], R9 ;  /* 0x0000000906007986 */ /* 0x000fe2000c101504 */
[----:B------:R-:W-:Y:S05]  /*0c80*/  EXIT ;  /* 0x000000000000794d */ /* 0x000fea0003800000 */
.L_x_0:
[----:B------:R-:W-:-:S00]  /*0c90*/  BRA `(.L_x_0) ;  /* 0xfffffffc00fc7947 */ /* 0x000fc0000383ffff */
[----:B------:R-:W-:-:S00]  /*0ca0*/  NOP ;  /* 0x0000000000007918 */ /* 0x000fc00000000000 */
        /* <DEDUP_REMOVED lines=13> */
.L_x_1:


//--------------------- .nv.constant0.triton_poi_fused_max_pool2d_with_indices_7 --------------------------
	.section	.nv.constant0.triton_poi_fused_max_pool2d_with_indices_7,"a",@progbits
	.sectionflags	@""
	.align	4
.nv.constant0.triton_poi_fused_max_pool2d_with_indices_7:
	.zero		556
